//
// Generated by NVIDIA NVVM Compiler
//
// Compiler Build ID: CL-36424714
// Cuda compilation tools, release 13.0, V13.0.88
// Based on NVVM 20.0.0
//

.version 9.0
.target sm_100
.address_size 64

	// .globl	_Z18convertInt8ToFloatPKhPfiii

.visible .entry _Z18convertInt8ToFloatPKhPfiii(
	.param .u64 .ptr .align 1 _Z18convertInt8ToFloatPKhPfiii_param_0,
	.param .u64 .ptr .align 1 _Z18convertInt8ToFloatPKhPfiii_param_1,
	.param .u32 _Z18convertInt8ToFloatPKhPfiii_param_2,
	.param .u32 _Z18convertInt8ToFloatPKhPfiii_param_3,
	.param .u32 _Z18convertInt8ToFloatPKhPfiii_param_4
)
{
	.reg .pred 	%p<4>;
	.reg .b16 	%rs<5>;
	.reg .b32 	%r<17>;
	.reg .b32 	%f<5>;
	.reg .b64 	%rd<9>;

	ld.param.u64 	%rd1, [_Z18convertInt8ToFloatPKhPfiii_param_0];
	ld.param.u64 	%rd2, [_Z18convertInt8ToFloatPKhPfiii_param_1];
	ld.param.u32 	%r3, [_Z18convertInt8ToFloatPKhPfiii_param_2];
	ld.param.u32 	%r4, [_Z18convertInt8ToFloatPKhPfiii_param_3];
	mov.u32 	%r6, %ctaid.x;
	mov.u32 	%r7, %ntid.x;
	mov.u32 	%r8, %tid.x;
	mad.lo.s32 	%r1, %r6, %r7, %r8;
	mov.u32 	%r9, %ctaid.y;
	mov.u32 	%r10, %ntid.y;
	mov.u32 	%r11, %tid.y;
	mad.lo.s32 	%r12, %r9, %r10, %r11;
	setp.ge.s32 	%p1, %r1, %r3;
	setp.ge.s32 	%p2, %r12, %r4;
	or.pred  	%p3, %p1, %p2;
	@%p3 bra 	$L__BB0_2;
	cvta.to.global.u64 	%rd3, %rd1;
	cvta.to.global.u64 	%rd4, %rd2;
	mul.lo.s32 	%r13, %r12, %r3;
	shl.b32 	%r14, %r13, 2;
	shl.b32 	%r15, %r1, 2;
	add.s32 	%r16, %r14, %r15;
	cvt.s64.s32 	%rd5, %r16;
	add.s64 	%rd6, %rd3, %rd5;
	ld.global.u8 	%rs1, [%rd6];
	cvt.rn.f32.u16 	%f1, %rs1;
	mul.wide.s32 	%rd7, %r16, 4;
	add.s64 	%rd8, %rd4, %rd7;
	st.global.f32 	[%rd8], %f1;
	ld.global.u8 	%rs2, [%rd6+1];
	cvt.rn.f32.u16 	%f2, %rs2;
	st.global.f32 	[%rd8+4], %f2;
	ld.global.u8 	%rs3, [%rd6+2];
	cvt.rn.f32.u16 	%f3, %rs3;
	st.global.f32 	[%rd8+8], %f3;
	ld.global.u8 	%rs4, [%rd6+3];
	cvt.rn.f32.u16 	%f4, %rs4;
	st.global.f32 	[%rd8+12], %f4;
$L__BB0_2:
	ret;

}
	// .globl	_Z18convertFloatToInt8PKfPhiii
.visible .entry _Z18convertFloatToInt8PKfPhiii(
	.param .u64 .ptr .align 1 _Z18convertFloatToInt8PKfPhiii_param_0,
	.param .u64 .ptr .align 1 _Z18convertFloatToInt8PKfPhiii_param_1,
	.param .u32 _Z18convertFloatToInt8PKfPhiii_param_2,
	.param .u32 _Z18convertFloatToInt8PKfPhiii_param_3,
	.param .u32 _Z18convertFloatToInt8PKfPhiii_param_4
)
{
	.reg .pred 	%p<4>;
	.reg .b32 	%r<21>;
	.reg .b32 	%f<13>;
	.reg .b64 	%rd<9>;

	ld.param.u64 	%rd1, [_Z18convertFloatToInt8PKfPhiii_param_0];
	ld.param.u64 	%rd2, [_Z18convertFloatToInt8PKfPhiii_param_1];
	ld.param.u32 	%r3, [_Z18convertFloatToInt8PKfPhiii_param_2];
	ld.param.u32 	%r4, [_Z18convertFloatToInt8PKfPhiii_param_3];
	mov.u32 	%r6, %ctaid.x;
	mov.u32 	%r7, %ntid.x;
	mov.u32 	%r8, %tid.x;
	mad.lo.s32 	%r1, %r6, %r7, %r8;
	mov.u32 	%r9, %ctaid.y;
	mov.u32 	%r10, %ntid.y;
	mov.u32 	%r11, %tid.y;
	mad.lo.s32 	%r12, %r9, %r10, %r11;
	setp.ge.s32 	%p1, %r1, %r3;
	setp.ge.s32 	%p2, %r12, %r4;
	or.pred  	%p3, %p1, %p2;
	@%p3 bra 	$L__BB1_2;
	cvta.to.global.u64 	%rd3, %rd1;
	cvta.to.global.u64 	%rd4, %rd2;
	mul.lo.s32 	%r13, %r12, %r3;
	shl.b32 	%r14, %r13, 2;
	shl.b32 	%r15, %r1, 2;
	add.s32 	%r16, %r14, %r15;
	cvt.s64.s32 	%rd5, %r16;
	mul.wide.s32 	%rd6, %r16, 4;
	add.s64 	%rd7, %rd3, %rd6;
	ld.global.f32 	%f1, [%rd7];
	max.f32 	%f2, %f1, 0f00000000;
	min.f32 	%f3, %f2, 0f437F0000;
	cvt.rzi.u32.f32 	%r17, %f3;
	add.s64 	%rd8, %rd4, %rd5;
	st.global.u8 	[%rd8], %r17;
	ld.global.f32 	%f4, [%rd7+4];
	max.f32 	%f5, %f4, 0f00000000;
	min.f32 	%f6, %f5, 0f437F0000;
	cvt.rzi.u32.f32 	%r18, %f6;
	st.global.u8 	[%rd8+1], %r18;
	ld.global.f32 	%f7, [%rd7+8];
	max.f32 	%f8, %f7, 0f00000000;
	min.f32 	%f9, %f8, 0f437F0000;
	cvt.rzi.u32.f32 	%r19, %f9;
	st.global.u8 	[%rd8+2], %r19;
	ld.global.f32 	%f10, [%rd7+12];
	max.f32 	%f11, %f10, 0f00000000;
	min.f32 	%f12, %f11, 0f437F0000;
	cvt.rzi.u32.f32 	%r20, %f12;
	st.global.u8 	[%rd8+3], %r20;
$L__BB1_2:
	ret;

}


// ===== COMPILED SASS (sm_100) =====

	.target	sm_100

	.elftype	@"ET_EXEC"


//--------------------- .note.nv.tkinfo           --------------------------
	.section	.note.nv.tkinfo,"",@"SHT_NOTE"
	.sectionflags	@"SHF_NOTE_NV_TKINFO"
	.tkinfo
        /*0018*/ 	.word	0x00000002
        /*0030*/ 	.string	""
        /*0030*/ 	.string	"ptxas"
        /*0030*/ 	.string	"Cuda compilation tools, release 13.0, V13.0.88"
        /*0030*/ 	.string	"Build cuda_13.0.r13.0/compiler.36424714_0"
        /*0030*/ 	.string	"-arch sm_100 -m 64 "



//--------------------- .note.nv.cuinfo           --------------------------
	.section	.note.nv.cuinfo,"",@"SHT_NOTE"
	.sectionflags	@"SHF_NOTE_NV_CUINFO"
        /*0018*/ 	.short	0x0002
        /*001a*/ 	.short	0x0064
        /*001c*/ 	.short	0x0082
	.zero		2


//--------------------- .nv.info                  --------------------------
	.section	.nv.info,"",@"SHT_CUDA_INFO"
	.align	4


	//----- nvinfo : EIATTR_REGCOUNT
	.align		4
        /*0000*/ 	.byte	0x04, 0x2f
        /*0002*/ 	.short	(.L_1 - .L_0)
	.align		4
.L_0:
        /*0004*/ 	.word	index@(_Z18convertInt8ToFloatPKhPfiii)
        /*0008*/ 	.word	0x00000010


	//----- nvinfo : EIATTR_FRAME_SIZE
	.align		4
.L_1:
        /*000c*/ 	.byte	0x04, 0x11
        /*000e*/ 	.short	(.L_3 - .L_2)
	.align		4
.L_2:
        /*0010*/ 	.word	index@(_Z18convertInt8ToFloatPKhPfiii)
        /*0014*/ 	.word	0x00000000


	//----- nvinfo : EIATTR_REGCOUNT
	.align		4
.L_3:
        /*0018*/ 	.byte	0x04, 0x2f
        /*001a*/ 	.short	(.L_5 - .L_4)
	.align		4
.L_4:
        /*001c*/ 	.word	index@(_Z18convertFloatToInt8PKfPhiii)
        /*0020*/ 	.word	0x0000000e


	//----- nvinfo : EIATTR_FRAME_SIZE
	.align		4
.L_5:
        /*0024*/ 	.byte	0x04, 0x11
        /*0026*/ 	.short	(.L_7 - .L_6)
	.align		4
.L_6:
        /*0028*/ 	.word	index@(_Z18convertFloatToInt8PKfPhiii)
        /*002c*/ 	.word	0x00000000


	//----- nvinfo : EIATTR_MIN_STACK_SIZE
	.align		4
.L_7:
        /*0030*/ 	.byte	0x04, 0x12
        /*0032*/ 	.short	(.L_9 - .L_8)
	.align		4
.L_8:
        /*0034*/ 	.word	index@(_Z18convertFloatToInt8PKfPhiii)
        /*0038*/ 	.word	0x00000000


	//----- nvinfo : EIATTR_MIN_STACK_SIZE
	.align		4
.L_9:
        /*003c*/ 	.byte	0x04, 0x12
        /*003e*/ 	.short	(.L_11 - .L_10)
	.align		4
.L_10:
        /*0040*/ 	.word	index@(_Z18convertInt8ToFloatPKhPfiii)
        /*0044*/ 	.word	0x00000000
.L_11:


//--------------------- .nv.compat                --------------------------
	.section	.nv.compat,"",@"SHT_CUDA_COMPAT_INFO"
	.align	4
        /*0000*/ 	.byte	0x02, 0x09, 0x00, 0x00, 0x02, 0x02, 0x01, 0x00, 0x02, 0x05, 0x05, 0x00, 0x03, 0x07, 0x01, 0x01
        /*0010*/ 	.byte	0x02, 0x03, 0x00, 0x00, 0x02, 0x06, 0x01, 0x00, 0x04, 0x0b, 0x08, 0x00, 0x09, 0x00, 0x00, 0x00
        /*0020*/ 	.byte	0x00, 0x00, 0x00, 0x00


//--------------------- .nv.info._Z18convertFloatToInt8PKfPhiii --------------------------
	.section	.nv.info._Z18convertFloatToInt8PKfPhiii,"",@"SHT_CUDA_INFO"
	.sectionflags	@""
	.align	4


	//----- nvinfo : EIATTR_CUDA_API_VERSION
	.align		4
        /*0000*/ 	.byte	0x04, 0x37
        /*0002*/ 	.short	(.L_13 - .L_12)
.L_12:
        /*0004*/ 	.word	0x00000082


	//----- nvinfo : EIATTR_KPARAM_INFO
	.align		4
.L_13:
        /*0008*/ 	.byte	0x04, 0x17
        /*000a*/ 	.short	(.L_15 - .L_14)
.L_14:
        /*000c*/ 	.word	0x00000000
        /*0010*/ 	.short	0x0004
        /*0012*/ 	.short	0x0018
        /*0014*/ 	.byte	0x00, 0xf0, 0x11, 0x00


	//----- nvinfo : EIATTR_KPARAM_INFO
	.align		4
.L_15:
        /*0018*/ 	.byte	0x04, 0x17
        /*001a*/ 	.short	(.L_17 - .L_16)
.L_16:
        /*001c*/ 	.word	0x00000000
        /*0020*/ 	.short	0x0003
        /*0022*/ 	.short	0x0014
        /*0024*/ 	.byte	0x00, 0xf0, 0x11, 0x00


	//----- nvinfo : EIATTR_KPARAM_INFO
	.align		4
.L_17:
        /*0028*/ 	.byte	0x04, 0x17
        /*002a*/ 	.short	(.L_19 - .L_18)
.L_18:
        /*002c*/ 	.word	0x00000000
        /*0030*/ 	.short	0x0002
        /*0032*/ 	.short	0x0010
        /*0034*/ 	.byte	0x00, 0xf0, 0x11, 0x00


	//----- nvinfo : EIATTR_KPARAM_INFO
	.align		4
.L_19:
        /*0038*/ 	.byte	0x04, 0x17
        /*003a*/ 	.short	(.L_21 - .L_20)
.L_20:
        /*003c*/ 	.word	0x00000000
        /*0040*/ 	.short	0x0001
        /*0042*/ 	.short	0x0008
        /*0044*/ 	.byte	0x00, 0xf5, 0x21, 0x00


	//----- nvinfo : EIATTR_KPARAM_INFO
	.align		4
.L_21:
        /*0048*/ 	.byte	0x04, 0x17
        /*004a*/ 	.short	(.L_23 - .L_22)
.L_22:
        /*004c*/ 	.word	0x00000000
        /*0050*/ 	.short	0x0000
        /*0052*/ 	.short	0x0000
        /*0054*/ 	.byte	0x00, 0xf5, 0x21, 0x00


	//----- nvinfo : EIATTR_SPARSE_MMA_MASK
	.align		4
.L_23:
        /*0058*/ 	.byte	0x03, 0x50
        /*005a*/ 	.short	0x0000


	//----- nvinfo : EIATTR_MAXREG_COUNT
	.align		4
        /*005c*/ 	.byte	0x03, 0x1b
        /*005e*/ 	.short	0x00ff


	//----- nvinfo : EIATTR_MERCURY_ISA_VERSION
	.align		4
        /*0060*/ 	.byte	0x03, 0x5f
        /*0062*/ 	.short	0x0101


	//----- nvinfo : EIATTR_VRC_CTA_INIT_COUNT
	.align		4
        /*0064*/ 	.byte	0x02, 0x4a
	.zero		1
	.zero		1


	//----- nvinfo : EIATTR_EXIT_INSTR_OFFSETS
	.align		4
        /*0068*/ 	.byte	0x04, 0x1c
        /*006a*/ 	.short	(.L_25 - .L_24)


	//   ....[0]....
.L_24:
        /*006c*/ 	.word	0x000000c0


	//   ....[1]....
        /*0070*/ 	.word	0x00000290


	//----- nvinfo : EIATTR_CBANK_PARAM_SIZE
	.align		4
.L_25:
        /*0074*/ 	.byte	0x03, 0x19
        /*0076*/ 	.short	0x001c


	//----- nvinfo : EIATTR_PARAM_CBANK
	.align		4
        /*0078*/ 	.byte	0x04, 0x0a
        /*007a*/ 	.short	(.L_27 - .L_26)
	.align		4
.L_26:
        /*007c*/ 	.word	index@(.nv.constant0._Z18convertFloatToInt8PKfPhiii)
        /*0080*/ 	.short	0x0380
        /*0082*/ 	.short	0x001c


	//----- nvinfo : EIATTR_SW_WAR
	.align		4
.L_27:
        /*0084*/ 	.byte	0x04, 0x36
        /*0086*/ 	.short	(.L_29 - .L_28)
.L_28:
        /*0088*/ 	.word	0x00000008
.L_29:


//--------------------- .nv.info._Z18convertInt8ToFloatPKhPfiii --------------------------
	.section	.nv.info._Z18convertInt8ToFloatPKhPfiii,"",@"SHT_CUDA_INFO"
	.sectionflags	@""
	.align	4


	//----- nvinfo : EIATTR_CUDA_API_VERSION
	.align		4
        /*0000*/ 	.byte	0x04, 0x37
        /*0002*/ 	.short	(.L_31 - .L_30)
.L_30:
        /*0004*/ 	.word	0x00000082


	//----- nvinfo : EIATTR_KPARAM_INFO
	.align		4
.L_31:
        /*0008*/ 	.byte	0x04, 0x17
        /*000a*/ 	.short	(.L_33 - .L_32)
.L_32:
        /*000c*/ 	.word	0x00000000
        /*0010*/ 	.short	0x0004
        /*0012*/ 	.short	0x0018
        /*0014*/ 	.byte	0x00, 0xf0, 0x11, 0x00


	//----- nvinfo : EIATTR_KPARAM_INFO
	.align		4
.L_33:
        /*0018*/ 	.byte	0x04, 0x17
        /*001a*/ 	.short	(.L_35 - .L_34)
.L_34:
        /*001c*/ 	.word	0x00000000
        /*0020*/ 	.short	0x0003
        /*0022*/ 	.short	0x0014
        /*0024*/ 	.byte	0x00, 0xf0, 0x11, 0x00


	//----- nvinfo : EIATTR_KPARAM_INFO
	.align		4
.L_35:
        /*0028*/ 	.byte	0x04, 0x17
        /*002a*/ 	.short	(.L_37 - .L_36)
.L_36:
        /*002c*/ 	.word	0x00000000
        /*0030*/ 	.short	0x0002
        /*0032*/ 	.short	0x0010
        /*0034*/ 	.byte	0x00, 0xf0, 0x11, 0x00


	//----- nvinfo : EIATTR_KPARAM_INFO
	.align		4
.L_37:
        /*0038*/ 	.byte	0x04, 0x17
        /*003a*/ 	.short	(.L_39 - .L_38)
.L_38:
        /*003c*/ 	.word	0x00000000
        /*0040*/ 	.short	0x0001
        /*0042*/ 	.short	0x0008
        /*0044*/ 	.byte	0x00, 0xf5, 0x21, 0x00


	//----- nvinfo : EIATTR_KPARAM_INFO
	.align		4
.L_39:
        /*0048*/ 	.byte	0x04, 0x17
        /*004a*/ 	.short	(.L_41 - .L_40)
.L_40:
        /*004c*/ 	.word	0x00000000
        /*0050*/ 	.short	0x0000
        /*0052*/ 	.short	0x0000
        /*0054*/ 	.byte	0x00, 0xf5, 0x21, 0x00


	//----- nvinfo : EIATTR_SPARSE_MMA_MASK
	.align		4
.L_41:
        /*0058*/ 	.byte	0x03, 0x50
        /*005a*/ 	.short	0x0000


	//----- nvinfo : EIATTR_MAXREG_COUNT
	.align		4
        /*005c*/ 	.byte	0x03, 0x1b
        /*005e*/ 	.short	0x00ff


	//----- nvinfo : EIATTR_MERCURY_ISA_VERSION
	.align		4
        /*0060*/ 	.byte	0x03, 0x5f
        /*0062*/ 	.short	0x0101


	//----- nvinfo : EIATTR_VRC_CTA_INIT_COUNT
	.align		4
        /*0064*/ 	.byte	0x02, 0x4a
	.zero		1
	.zero		1


	//----- nvinfo : EIATTR_EXIT_INSTR_OFFSETS
	.align		4
        /*0068*/ 	.byte	0x04, 0x1c
        /*006a*/ 	.short	(.L_43 - .L_42)


	//   ....[0]....
.L_42:
        /*006c*/ 	.word	0x000000c0


	//   ....[1]....
        /*0070*/ 	.word	0x00000210


	//----- nvinfo : EIATTR_CBANK_PARAM_SIZE
	.align		4
.L_43:
        /*0074*/ 	.byte	0x03, 0x19
        /*0076*/ 	.short	0x001c


	//----- nvinfo : EIATTR_PARAM_CBANK
	.align		4
        /*0078*/ 	.byte	0x04, 0x0a
        /*007a*/ 	.short	(.L_45 - .L_44)
	.align		4
.L_44:
        /*007c*/ 	.word	index@(.nv.constant0._Z18convertInt8ToFloatPKhPfiii)
        /*0080*/ 	.short	0x0380
        /*0082*/ 	.short	0x001c


	//----- nvinfo : EIATTR_SW_WAR
	.align		4
.L_45:
        /*0084*/ 	.byte	0x04, 0x36
        /*0086*/ 	.short	(.L_47 - .L_46)
.L_46:
        /*0088*/ 	.word	0x00000008
.L_47:


//--------------------- .nv.callgraph             --------------------------
	.section	.nv.callgraph,"",@"SHT_CUDA_CALLGRAPH"
	.align	4
	.sectionentsize	8
	.align		4
        /*0000*/ 	.word	0x00000000
	.align		4
        /*0004*/ 	.word	0xffffffff
	.align		4
        /*0008*/ 	.word	0x00000000
	.align		4
        /*000c*/ 	.word	0xfffffffe
	.align		4
        /*0010*/ 	.word	0x00000000
	.align		4
        /*0014*/ 	.word	0xfffffffd
	.align		4
        /*0018*/ 	.word	0x00000000
	.align		4
        /*001c*/ 	.word	0xfffffffc


//--------------------- .text._Z18convertFloatToInt8PKfPhiii --------------------------
	.section	.text._Z18convertFloatToInt8PKfPhiii,"ax",@progbits
	.align	128
        .global         _Z18convertFloatToInt8PKfPhiii
        .type           _Z18convertFloatToInt8PKfPhiii,@function
        .size           _Z18convertFloatToInt8PKfPhiii,(.L_x_2 - _Z18convertFloatToInt8PKfPhiii)
        .other          _Z18convertFloatToInt8PKfPhiii,@"STO_CUDA_ENTRY STV_DEFAULT"
_Z18convertFloatToInt8PKfPhiii:
.text._Z18convertFloatToInt8PKfPhiii:
[----:B------:R-:W-:Y:S01]  /*0000*/  LDC R1, c[0x0][0x37c] ;  /* 0x0000df00ff017b82 */ /* 0x000fe20000000800 */
[----:B------:R-:W0:Y:S07]  /*0010*/  S2R R2, SR_TID.Y ;  /* 0x0000000000027919 */ /* 0x000e2e0000002200 */
[----:B------:R-:W1:Y:S01]  /*0020*/  LDC R0, c[0x0][0x360] ;  /* 0x0000d800ff007b82 */ /* 0x000e620000000800 */
[----:B------:R-:W2:Y:S01]  /*0030*/  LDCU.64 UR6, c[0x0][0x390] ;  /* 0x00007200ff0677ac */ /* 0x000ea20008000a00 */
[----:B------:R-:W1:Y:S06]  /*0040*/  S2R R3, SR_TID.X ;  /* 0x0000000000037919 */ /* 0x000e6c0000002100 */
[----:B------:R-:W0:Y:S08]  /*0050*/  S2UR UR5, SR_CTAID.Y ;  /* 0x00000000000579c3 */ /* 0x000e300000002600 */
[----:B------:R-:W0:Y:S08]  /*0060*/  LDC R5, c[0x0][0x364] ;  /* 0x0000d900ff057b82 */ /* 0x000e300000000800 */
[----:B------:R-:W1:Y:S01]  /*0070*/  S2UR UR4, SR_CTAID.X ;  /* 0x00000000000479c3 */ /* 0x000e620000002500 */
[----:B0-----:R-:W-:-:S05]  /*0080*/  IMAD R5, R5, UR5, R2 ;  /* 0x0000000505057c24 */ /* 0x001fca000f8e0202 */
[----:B--2---:R-:W-:Y:S01]  /*0090*/  ISETP.GE.AND P0, PT, R5, UR7, PT ;  /* 0x0000000705007c0c */ /* 0x004fe2000bf06270 */
[----:B-1----:R-:W-:-:S05]  /*00a0*/  IMAD R0, R0, UR4, R3 ;  /* 0x0000000400007c24 */ /* 0x002fca000f8e0203 */
[----:B------:R-:W-:-:S13]  /*00b0*/  ISETP.GE.OR P0, PT, R0, UR6, P0 ;  /* 0x0000000600007c0c */ /* 0x000fda0008706670 */
[----:B------:R-:W-:Y:S05]  /*00c0*/  @P0 EXIT ;  /* 0x000000000000094d */ /* 0x000fea0003800000 */
[----:B------:R-:W0:Y:S01]  /*00d0*/  LDC.64 R2, c[0x0][0x380] ;  /* 0x0000e000ff027b82 */ /* 0x000e220000000a00 */
[----:B------:R-:W1:Y:S01]  /*00e0*/  LDCU.64 UR4, c[0x0][0x358] ;  /* 0x00006b00ff0477ac */ /* 0x000e620008000a00 */
[----:B------:R-:W-:Y:S01]  /*00f0*/  IMAD R5, R5, UR6, R0 ;  /* 0x0000000605057c24 */ /* 0x000fe2000f8e0200 */
[----:B------:R-:W2:Y:S03]  /*0100*/  LDCU.64 UR8, c[0x0][0x388] ;  /* 0x00007100ff0877ac */ /* 0x000ea60008000a00 */
[----:B------:R-:W-:-:S04]  /*0110*/  IMAD.SHL.U32 R5, R5, 0x4, RZ ;  /* 0x0000000405057824 */ /* 0x000fc800078e00ff */
[----:B0-----:R-:W-:-:S05]  /*0120*/  IMAD.WIDE R2, R5, 0x4, R2 ;  /* 0x0000000405027825 */ /* 0x001fca00078e0202 */
[----:B-1----:R-:W3:Y:S01]  /*0130*/  LDG.E R0, desc[UR4][R2.64] ;  /* 0x0000000402007981 */ /* 0x002ee2000c1e1900 */
[----:B--2---:R-:W-:-:S04]  /*0140*/  IADD3 R4, P0, PT, R5, UR8, RZ ;  /* 0x0000000805047c10 */ /* 0x004fc8000ff1e0ff */
[----:B------:R-:W-:Y:S02]  /*0150*/  LEA.HI.X.SX32 R5, R5, UR9, 0x1, P0 ;  /* 0x0000000905057c11 */ /* 0x000fe400080f0eff */
[----:B---3--:R-:W-:-:S04]  /*0160*/  FMNMX R0, RZ, R0, !PT ;  /* 0x00000000ff007209 */ /* 0x008fc80007800000 */
[----:B------:R-:W-:-:S04]  /*0170*/  FMNMX R0, R0, 255, PT ;  /* 0x437f000000007809 */ /* 0x000fc80003800000 */
[----:B------:R-:W0:Y:S02]  /*0180*/  F2I.U32.TRUNC.NTZ R7, R0 ;  /* 0x0000000000077305 */ /* 0x000e24000020f000 */
[----:B0-----:R0:W-:Y:S04]  /*0190*/  STG.E.U8 desc[UR4][R4.64], R7 ;  /* 0x0000000704007986 */ /* 0x0011e8000c101104 */
[----:B------:R-:W2:Y:S02]  /*01a0*/  LDG.E R6, desc[UR4][R2.64+0x4] ;  /* 0x0000040402067981 */ /* 0x000ea4000c1e1900 */
[----:B--2---:R-:W-:-:S04]  /*01b0*/  FMNMX R6, RZ, R6, !PT ;  /* 0x00000006ff067209 */ /* 0x004fc80007800000 */
[----:B------:R-:W-:-:S04]  /*01c0*/  FMNMX R6, R6, 255, PT ;  /* 0x437f000006067809 */ /* 0x000fc80003800000 */
[----:B------:R-:W1:Y:S02]  /*01d0*/  F2I.U32.TRUNC.NTZ R9, R6 ;  /* 0x0000000600097305 */ /* 0x000e64000020f000 */
[----:B-1----:R-:W-:Y:S04]  /*01e0*/  STG.E.U8 desc[UR4][R4.64+0x1], R9 ;  /* 0x0000010904007986 */ /* 0x002fe8000c101104 */
        /* <DEDUP_REMOVED lines=8> */
[----:B0-----:R-:W0:Y:S02]  /*0270*/  F2I.U32.TRUNC.NTZ R7, R0 ;  /* 0x0000000000077305 */ /* 0x001e24000020f000 */
[----:B0-----:R-:W-:Y:S01]  /*0280*/  STG.E.U8 desc[UR4][R4.64+0x3], R7 ;  /* 0x0000030704007986 */ /* 0x001fe2000c101104 */
[----:B------:R-:W-:Y:S05]  /*0290*/  EXIT ;  /* 0x000000000000794d */ /* 0x000fea0003800000 */
.L_x_0:
[----:B------:R-:W-:-:S00]  /*02a0*/  BRA `(.L_x_0) ;  /* 0xfffffffc00fc7947 */ /* 0x000fc0000383ffff */
[----:B------:R-:W-:-:S00]  /*02b0*/  NOP ;  /* 0x0000000000007918 */ /* 0x000fc00000000000 */
        /* <DEDUP_REMOVED lines=12> */
.L_x_2:


//--------------------- .text._Z18convertInt8ToFloatPKhPfiii --------------------------
	.section	.text._Z18convertInt8ToFloatPKhPfiii,"ax",@progbits
	.align	128
        .global         _Z18convertInt8ToFloatPKhPfiii
        .type           _Z18convertInt8ToFloatPKhPfiii,@function
        .size           _Z18convertInt8ToFloatPKhPfiii,(.L_x_3 - _Z18convertInt8ToFloatPKhPfiii)
        .other          _Z18convertInt8ToFloatPKhPfiii,@"STO_CUDA_ENTRY STV_DEFAULT"
_Z18convertInt8ToFloatPKhPfiii:
.text._Z18convertInt8ToFloatPKhPfiii:
        /* <DEDUP_REMOVED lines=13> */
[----:B------:R-:W0:Y:S01]  /*00d0*/  LDCU.64 UR8, c[0x0][0x380] ;  /* 0x00007000ff0877ac */ /* 0x000e220008000a00 */
[----:B------:R-:W-:Y:S01]  /*00e0*/  IMAD R7, R3, UR6, R0 ;  /* 0x0000000603077c24 */ /* 0x000fe2000f8e0200 */
[----:B------:R-:W1:Y:S01]  /*00f0*/  LDC.64 R4, c[0x0][0x388] ;  /* 0x0000e200ff047b82 */ /* 0x000e620000000a00 */
[----:B------:R-:W2:Y:S02]  /*0100*/  LDCU.64 UR4, c[0x0][0x358] ;  /* 0x00006b00ff0477ac */ /* 0x000ea40008000a00 */
[----:B------:R-:W-:-:S05]  /*0110*/  IMAD.SHL.U32 R7, R7, 0x4, RZ ;  /* 0x0000000407077824 */ /* 0x000fca00078e00ff */
[----:B0-----:R-:W-:-:S04]  /*0120*/  IADD3 R2, P0, PT, R7, UR8, RZ ;  /* 0x0000000807027c10 */ /* 0x001fc8000ff1e0ff */
[----:B------:R-:W-:-:S05]  /*0130*/  LEA.HI.X.SX32 R3, R7, UR9, 0x1, P0 ;  /* 0x0000000907037c11 */ /* 0x000fca00080f0eff */
[----:B--2---:R-:W2:Y:S01]  /*0140*/  LDG.E.U8 R0, desc[UR4][R2.64] ;  /* 0x0000000402007981 */ /* 0x004ea2000c1e1100 */
[----:B-1----:R-:W-:Y:S01]  /*0150*/  IMAD.WIDE R4, R7, 0x4, R4 ;  /* 0x0000000407047825 */ /* 0x002fe200078e0204 */
[----:B--2---:R-:W-:-:S05]  /*0160*/  I2FP.F32.U32 R7, R0 ;  /* 0x0000000000077245 */ /* 0x004fca0000201000 */
[----:B------:R-:W-:Y:S04]  /*0170*/  STG.E desc[UR4][R4.64], R7 ;  /* 0x0000000704007986 */ /* 0x000fe8000c101904 */
[----:B------:R-:W2:Y:S02]  /*0180*/  LDG.E.U8 R0, desc[UR4][R2.64+0x1] ;  /* 0x0000010402007981 */ /* 0x000ea4000c1e1100 */
[----:B--2---:R-:W-:-:S05]  /*0190*/  I2FP.F32.U32 R9, R0 ;  /* 0x0000000000097245 */ /* 0x004fca0000201000 */
[----:B------:R-:W-:Y:S04]  /*01a0*/  STG.E desc[UR4][R4.64+0x4], R9 ;  /* 0x0000040904007986 */ /* 0x000fe8000c101904 */
[----:B------:R-:W2:Y:S02]  /*01b0*/  LDG.E.U8 R0, desc[UR4][R2.64+0x2] ;  /* 0x0000020402007981 */ /* 0x000ea4000c1e1100 */
[----:B--2---:R-:W-:-:S05]  /*01c0*/  I2FP.F32.U32 R11, R0 ;  /* 0x00000000000b7245 */ /* 0x004fca0000201000 */
[----:B------:R-:W-:Y:S04]  /*01d0*/  STG.E desc[UR4][R4.64+0x8], R11 ;  /* 0x0000080b04007986 */ /* 0x000fe8000c101904 */
[----:B------:R-:W2:Y:S02]  /*01e0*/  LDG.E.U8 R0, desc[UR4][R2.64+0x3] ;  /* 0x0000030402007981 */ /* 0x000ea4000c1e1100 */
[----:B--2---:R-:W-:-:S05]  /*01f0*/  I2FP.F32.U32 R13, R0 ;  /* 0x00000000000d7245 */ /* 0x004fca0000201000 */
[----:B------:R-:W-:Y:S01]  /*0200*/  STG.E desc[UR4][R4.64+0xc], R13 ;  /* 0x00000c0d04007986 */ /* 0x000fe2000c101904 */
[----:B------:R-:W-:Y:S05]  /*0210*/  EXIT ;  /* 0x000000000000794d */ /* 0x000fea0003800000 */
.L_x_1:
        /* <DEDUP_REMOVED lines=14> */
.L_x_3:


//--------------------- .nv.shared.reserved.0     --------------------------
	.section	.nv.shared.reserved.0,"aw",@nobits
	.weak		__nv_reservedSMEM_offset_0_alias
	.size		__nv_reservedSMEM_offset_0_alias, 0, 64
	.other		__nv_reservedSMEM_offset_0_alias,@"STO_CUDA_RESERVED_SHARED STV_DEFAULT"
__nv_reservedSMEM_offset_0_alias:
	.zero		0
	.zero		64


//--------------------- .nv.constant0._Z18convertFloatToInt8PKfPhiii --------------------------
	.section	.nv.constant0._Z18convertFloatToInt8PKfPhiii,"a",@progbits
	.sectionflags	@""
	.align	4
.nv.constant0._Z18convertFloatToInt8PKfPhiii:
	.zero		924


//--------------------- .nv.constant0._Z18convertInt8ToFloatPKhPfiii --------------------------
	.section	.nv.constant0._Z18convertInt8ToFloatPKhPfiii,"a",@progbits
	.sectionflags	@""
	.align	4
.nv.constant0._Z18convertInt8ToFloatPKhPfiii:
	.zero		924


//--------------------- SYMBOLS --------------------------

	.type		.nv.reservedSmem.offset0,@object
	.size		.nv.reservedSmem.offset0,0x4
